	.headerflags	@"EF_CUDA_TEXMODE_UNIFIED EF_CUDA_64BIT_ADDRESS EF_CUDA_ACCELERATORS EF_CUDA_SM90 EF_CUDA_VIRTUAL_SM(EF_CUDA_SM90)"
	.elftype	@"ET_EXEC"


//--------------------- .nv.info                  --------------------------
	.section	.nv.info,"",@"SHT_CUDA_INFO"
	.align	4


	//----- nvinfo : EIATTR_REGCOUNT
	.align		4
        /*0000*/ 	.byte	0x04, 0x2f
        /*0002*/ 	.short	(.L_1 - .L_0)
	.align		4
.L_0:
        /*0004*/ 	.word	index@(triton_per_fused__adaptive_avg_pool2d__to_copy__unsafe_index_add_arange_clamp_mean_mul_sub_2)
        /*0008*/ 	.word	0x0000002a


	//----- nvinfo : EIATTR_MIN_STACK_SIZE
	.align		4
.L_1:
        /*000c*/ 	.byte	0x04, 0x12
        /*000e*/ 	.short	(.L_3 - .L_2)
	.align		4
.L_2:
        /*0010*/ 	.word	index@(triton_per_fused__adaptive_avg_pool2d__to_copy__unsafe_index_add_arange_clamp_mean_mul_sub_2)
        /*0014*/ 	.word	0x00000000


	//----- nvinfo : EIATTR_FRAME_SIZE
	.align		4
.L_3:
        /*0018*/ 	.byte	0x04, 0x11
        /*001a*/ 	.short	(.L_5 - .L_4)
	.align		4
.L_4:
        /*001c*/ 	.word	index@(triton_per_fused__adaptive_avg_pool2d__to_copy__unsafe_index_add_arange_clamp_mean_mul_sub_2)
        /*0020*/ 	.word	0x00000000


	//----- nvinfo : EIATTR_MIN_STACK_SIZE
	.align		4
.L_5:
        /*0024*/ 	.byte	0x04, 0x12
        /*0026*/ 	.short	(.L_7 - .L_6)
	.align		4
.L_6:
        /*0028*/ 	.word	index@(triton_per_fused__adaptive_avg_pool2d__to_copy__unsafe_index_add_arange_clamp_mean_mul_sub_2)
        /*002c*/ 	.word	0x00000000
.L_7:


//--------------------- .nv.info.triton_per_fused__adaptive_avg_pool2d__to_copy__unsafe_index_add_arange_clamp_mean_mul_sub_2 --------------------------
	.section	.nv.info.triton_per_fused__adaptive_avg_pool2d__to_copy__unsafe_index_add_arange_clamp_mean_mul_sub_2,"",@"SHT_CUDA_INFO"
	.sectionflags	@""
	.align	4


	//----- nvinfo : EIATTR_CUDA_API_VERSION
	.align		4
        /*0000*/ 	.byte	0x04, 0x37
        /*0002*/ 	.short	(.L_9 - .L_8)
.L_8:
        /*0004*/ 	.word	0x0000007c


	//----- nvinfo : EIATTR_KPARAM_INFO
	.align		4
.L_9:
        /*0008*/ 	.byte	0x04, 0x17
        /*000a*/ 	.short	(.L_11 - .L_10)
.L_10:
        /*000c*/ 	.word	0x00000000
        /*0010*/ 	.short	0x0005
        /*0012*/ 	.short	0x0024
        /*0014*/ 	.byte	0x00, 0xf0, 0x11, 0x00


	//----- nvinfo : EIATTR_KPARAM_INFO
	.align		4
.L_11:
        /*0018*/ 	.byte	0x04, 0x17
        /*001a*/ 	.short	(.L_13 - .L_12)
.L_12:
        /*001c*/ 	.word	0x00000000
        /*0020*/ 	.short	0x0004
        /*0022*/ 	.short	0x0020
        /*0024*/ 	.byte	0x00, 0xf0, 0x11, 0x00


	//----- nvinfo : EIATTR_KPARAM_INFO
	.align		4
.L_13:
        /*0028*/ 	.byte	0x04, 0x17
        /*002a*/ 	.short	(.L_15 - .L_14)
.L_14:
        /*002c*/ 	.word	0x00000000
        /*0030*/ 	.short	0x0003
        /*0032*/ 	.short	0x0018
        /*0034*/ 	.byte	0x00, 0xf4, 0x21, 0x00


	//----- nvinfo : EIATTR_KPARAM_INFO
	.align		4
.L_15:
        /*0038*/ 	.byte	0x04, 0x17
        /*003a*/ 	.short	(.L_17 - .L_16)
.L_16:
        /*003c*/ 	.word	0x00000000
        /*0040*/ 	.short	0x0002
        /*0042*/ 	.short	0x0010
        /*0044*/ 	.byte	0x00, 0xf4, 0x21, 0x00


	//----- nvinfo : EIATTR_KPARAM_INFO
	.align		4
.L_17:
        /*0048*/ 	.byte	0x04, 0x17
        /*004a*/ 	.short	(.L_19 - .L_18)
.L_18:
        /*004c*/ 	.word	0x00000000
        /*0050*/ 	.short	0x0001
        /*0052*/ 	.short	0x0008
        /*0054*/ 	.byte	0x00, 0xf4, 0x21, 0x00


	//----- nvinfo : EIATTR_KPARAM_INFO
	.align		4
.L_19:
        /*0058*/ 	.byte	0x04, 0x17
        /*005a*/ 	.short	(.L_21 - .L_20)
.L_20:
        /*005c*/ 	.word	0x00000000
        /*0060*/ 	.short	0x0000
        /*0062*/ 	.short	0x0000
        /*0064*/ 	.byte	0x00, 0xf4, 0x21, 0x00


	//----- nvinfo : EIATTR_SPARSE_MMA_MASK
	.align		4
.L_21:
        /*0068*/ 	.byte	0x03, 0x50
        /*006a*/ 	.short	0x0000


	//----- nvinfo : EIATTR_MAXREG_COUNT
	.align		4
        /*006c*/ 	.byte	0x03, 0x1b
        /*006e*/ 	.short	0x00ff


	//----- nvinfo : EIATTR_COOP_GROUP_MASK_REGIDS
	.align		4
        /*0070*/ 	.byte	0x04, 0x29
        /*0072*/ 	.short	(.L_23 - .L_22)


	//   ....[0]....
.L_22:
        /*0074*/ 	.word	0xffffffff


	//   ....[1]....
        /*0078*/ 	.word	0xffffffff


	//   ....[2]....
        /*007c*/ 	.word	0xffffffff


	//   ....[3]....
        /*0080*/ 	.word	0xffffffff


	//----- nvinfo : EIATTR_COOP_GROUP_INSTR_OFFSETS
	.align		4
.L_23:
        /*0084*/ 	.byte	0x04, 0x28
        /*0086*/ 	.short	(.L_25 - .L_24)


	//   ....[0]....
.L_24:
        /*0088*/ 	.word	0x00000ab0


	//   ....[1]....
        /*008c*/ 	.word	0x00000ad0


	//   ....[2]....
        /*0090*/ 	.word	0x00000af0


	//   ....[3]....
        /*0094*/ 	.word	0x00000b40


	//----- nvinfo : EIATTR_EXIT_INSTR_OFFSETS
	.align		4
.L_25:
        /*0098*/ 	.byte	0x04, 0x1c
        /*009a*/ 	.short	(.L_27 - .L_26)


	//   ....[0]....
.L_26:
        /*009c*/ 	.word	0x00000ee0


	//   ....[1]....
        /*00a0*/ 	.word	0x00000f00


	//----- nvinfo : EIATTR_REQNTID
	.align		4
.L_27:
        /*00a4*/ 	.byte	0x04, 0x10
        /*00a6*/ 	.short	(.L_29 - .L_28)
.L_28:
        /*00a8*/ 	.word	0x00000040
        /*00ac*/ 	.word	0x00000001
        /*00b0*/ 	.word	0x00000001


	//----- nvinfo : EIATTR_CBANK_PARAM_SIZE
	.align		4
.L_29:
        /*00b4*/ 	.byte	0x03, 0x19
        /*00b6*/ 	.short	0x0028


	//----- nvinfo : EIATTR_PARAM_CBANK
	.align		4
        /*00b8*/ 	.byte	0x04, 0x0a
        /*00ba*/ 	.short	(.L_31 - .L_30)
	.align		4
.L_30:
        /*00bc*/ 	.word	index@(.nv.constant0.triton_per_fused__adaptive_avg_pool2d__to_copy__unsafe_index_add_arange_clamp_mean_mul_sub_2)
        /*00c0*/ 	.short	0x0210
        /*00c2*/ 	.short	0x0028


	//----- nvinfo : EIATTR_SW_WAR
	.align		4
.L_31:
        /*00c4*/ 	.byte	0x04, 0x36
        /*00c6*/ 	.short	(.L_33 - .L_32)
.L_32:
        /*00c8*/ 	.word	0x00000008
.L_33:


//--------------------- .nv.callgraph             --------------------------
	.section	.nv.callgraph,"",@"SHT_CUDA_CALLGRAPH"
	.align	4
	.sectionentsize	8
	.align		4
        /*0000*/ 	.word	0x00000000
	.align		4
        /*0004*/ 	.word	0xffffffff
	.align		4
        /*0008*/ 	.word	0x00000000
	.align		4
        /*000c*/ 	.word	0xfffffffe
	.align		4
        /*0010*/ 	.word	0x00000000
	.align		4
        /*0014*/ 	.word	0xfffffffd
	.align		4
        /*0018*/ 	.word	0x00000000
	.align		4
        /*001c*/ 	.word	0xfffffffc


//--------------------- .text.triton_per_fused__adaptive_avg_pool2d__to_copy__unsafe_index_add_arange_clamp_mean_mul_sub_2 --------------------------
	.section	.text.triton_per_fused__adaptive_avg_pool2d__to_copy__unsafe_index_add_arange_clamp_mean_mul_sub_2,"ax",@progbits
	.align	128
        .global         triton_per_fused__adaptive_avg_pool2d__to_copy__unsafe_index_add_arange_clamp_mean_mul_sub_2
        .type           triton_per_fused__adaptive_avg_pool2d__to_copy__unsafe_index_add_arange_clamp_mean_mul_sub_2,@function
        .size           triton_per_fused__adaptive_avg_pool2d__to_copy__unsafe_index_add_arange_clamp_mean_mul_sub_2,(.L_x_1 - triton_per_fused__adaptive_avg_pool2d__to_copy__unsafe_index_add_arange_clamp_mean_mul_sub_2)
        .other          triton_per_fused__adaptive_avg_pool2d__to_copy__unsafe_index_add_arange_clamp_mean_mul_sub_2,@"STO_CUDA_ENTRY STV_DEFAULT"
triton_per_fused__adaptive_avg_pool2d__to_copy__unsafe_index_add_arange_clamp_mean_mul_sub_2:
.text.triton_per_fused__adaptive_avg_pool2d__to_copy__unsafe_index_add_arange_clamp_mean_mul_sub_2:
[----:B------:R-:W0:Y:S01]  /*0000*/  LDC R1, c[0x0][0x28] ;  /* 0x00000a00ff017b82 */ /* 0x000e220000000800 */
[----:B------:R-:W1:Y:S07]  /*0010*/  S2R R3, SR_TID.X ;  /* 0x0000000000037919 */ /* 0x000e6e0000002100 */
[----:B------:R-:W2:Y:S01]  /*0020*/  LDC.64 R16, c[0x0][0x218] ;  /* 0x00008600ff107b82 */ /* 0x000ea20000000a00 */
[----:B------:R-:W-:Y:S01]  /*0030*/  HFMA2.MMA R8, -RZ, RZ, 0, 1.9073486328125e-06 ;  /* 0x00000020ff087435 */ /* 0x000fe200000001ff */
[----:B------:R-:W-:Y:S01]  /*0040*/  MOV R9, 0x0 ;  /* 0x0000000000097802 */ /* 0x000fe20000000f00 */
[----:B------:R-:W3:Y:S01]  /*0050*/  S2R R0, SR_CTAID.X ;  /* 0x0000000000007919 */ /* 0x000ee20000002500 */
[----:B------:R-:W-:Y:S01]  /*0060*/  HFMA2.MMA R32, -RZ, RZ, 0, 0 ;  /* 0x00000000ff207435 */ /* 0x000fe200000001ff */
[----:B------:R-:W-:Y:S01]  /*0070*/  MOV R37, RZ ;  /* 0x000000ff00257202 */ /* 0x000fe20000000f00 */
[----:B------:R-:W-:Y:S01]  /*0080*/  ULDC.64 UR4, c[0x0][0x208] ;  /* 0x0000820000047ab9 */ /* 0x000fe20000000a00 */
[----:B------:R-:W-:Y:S01]  /*0090*/  HFMA2.MMA R12, -RZ, RZ, 0, 0 ;  /* 0x00000000ff0c7435 */ /* 0x000fe200000001ff */
[----:B------:R-:W-:Y:S01]  /*00a0*/  ULDC.64 UR6, c[0x0][0x218] ;  /* 0x0000860000067ab9 */ /* 0x000fe20000000a00 */
[----:B-1----:R-:W-:-:S02]  /*00b0*/  LOP3.LUT R28, R3, 0x3, RZ, 0xc0, !PT ;  /* 0x00000003031c7812 */ /* 0x002fc400078ec0ff */
[----:B------:R-:W-:Y:S02]  /*00c0*/  SHF.R.U32.HI R22, RZ, 0x2, R3 ;  /* 0x00000002ff167819 */ /* 0x000fe40000011603 */
[----:B------:R-:W-:Y:S02]  /*00d0*/  I2FP.F32.U32 R28, R28 ;  /* 0x0000001c001c7245 */ /* 0x000fe40000201000 */
[----:B------:R-:W-:Y:S02]  /*00e0*/  SGXT.U32 R22, R22, 0x2 ;  /* 0x000000021616781a */ /* 0x000fe40000000000 */
[----:B---3--:R-:W-:Y:S01]  /*00f0*/  ISETP.GE.AND P1, PT, R0, 0x10, PT ;  /* 0x000000100000780c */ /* 0x008fe20003f26270 */
[----:B------:R-:W-:Y:S01]  /*0100*/  FMUL R23, R28, 0.3333333432674407959 ;  /* 0x3eaaaaab1c177820 */ /* 0x000fe20000400000 */
[----:B------:R-:W-:Y:S02]  /*0110*/  I2FP.F32.U32 R22, R22 ;  /* 0x0000001600167245 */ /* 0x000fe40000201000 */
[----:B------:R-:W-:-:S02]  /*0120*/  SHF.L.U32 R29, R0, 0x4, RZ ;  /* 0x00000004001d7819 */ /* 0x000fc400000006ff */
[----:B------:R-:W-:Y:S01]  /*0130*/  FMNMX R23, RZ, R23, !PT ;  /* 0x00000017ff177209 */ /* 0x000fe20007800000 */
[----:B------:R-:W-:-:S03]  /*0140*/  FMUL R2, R22, 0.3333333432674407959 ;  /* 0x3eaaaaab16027820 */ /* 0x000fc60000400000 */
[----:B------:R-:W1:Y:S02]  /*0150*/  F2I.TRUNC.NTZ R13, R23 ;  /* 0x00000017000d7305 */ /* 0x000e64000020f100 */
[----:B------:R-:W-:-:S06]  /*0160*/  FMNMX R2, RZ, R2, !PT ;  /* 0x00000002ff027209 */ /* 0x000fcc0007800000 */
[----:B------:R-:W3:Y:S01]  /*0170*/  F2I.TRUNC.NTZ R6, R2 ;  /* 0x0000000200067305 */ /* 0x000ee2000020f100 */
[----:B-1----:R-:W-:-:S05]  /*0180*/  VIMNMX R5, RZ, R13, PT ;  /* 0x0000000dff057248 */ /* 0x002fca0003fe0100 */
[----:B--2---:R-:W-:Y:S01]  /*0190*/  IMAD.WIDE R4, R5, 0x8, R16 ;  /* 0x0000000805047825 */ /* 0x004fe200078e0210 */
[----:B---3--:R-:W-:Y:S02]  /*01a0*/  VIMNMX R7, RZ, R6, PT ;  /* 0x00000006ff077248 */ /* 0x008fe40003fe0100 */
[----:B------:R-:W-:-:S03]  /*01b0*/  IADD3 R34, P0, R4, 0x8, RZ ;  /* 0x0000000804227810 */ /* 0x000fc60007f1e0ff */
[----:B------:R-:W-:Y:S01]  /*01c0*/  IMAD.WIDE R8, R7, 0x20, R8 ;  /* 0x0000002007087825 */ /* 0x000fe200078e0208 */
[----:B------:R-:W-:Y:S02]  /*01d0*/  IADD3.X R35, RZ, R5, RZ, P0, !PT ;  /* 0x00000005ff237210 */ /* 0x000fe400007fe4ff */
[----:B------:R-:W-:-:S04]  /*01e0*/  IADD3 R20, P0, R8, R34, RZ ;  /* 0x0000002208147210 */ /* 0x000fc80007f1e0ff */
[----:B------:R-:W-:-:S03]  /*01f0*/  IADD3.X R21, R9, R35, RZ, P0, !PT ;  /* 0x0000002309157210 */ /* 0x000fc600007fe4ff */
[----:B------:R-:W-:-:S05]  /*0200*/  IMAD.WIDE R20, R29, 0x4, R20 ;  /* 0x000000041d147825 */ /* 0x000fca00078e0214 */
[----:B------:R-:W2:Y:S04]  /*0210*/  @!P1 LDG.E.EL R32, desc[UR4][R20.64] ;  /* 0x0000000414209981 */ /* 0x000ea8000c2e1900 */
[----:B------:R-:W2:Y:S04]  /*0220*/  @!P1 LDG.E.EL R37, desc[UR4][R20.64+0x4] ;  /* 0x0000040414259981 */ /* 0x000ea8000c2e1900 */
[----:B------:R-:W3:Y:S01]  /*0230*/  @!P1 LDG.E.EL R12, desc[UR4][R20.64+0x10] ;  /* 0x00001004140c9981 */ /* 0x000ee2000c2e1900 */
[----:B------:R-:W-:Y:S02]  /*0240*/  IADD3 R14, P0, R8, UR6, RZ ;  /* 0x00000006080e7c10 */ /* 0x000fe4000ff1e0ff */
[----:B------:R-:W-:-:S02]  /*0250*/  SHF.L.U32 R8, R13, 0x1, RZ ;  /* 0x000000010d087819 */ /* 0x000fc400000006ff */
[----:B------:R-:W-:Y:S02]  /*0260*/  IADD3.X R15, R9, UR7, RZ, P0, !PT ;  /* 0x00000007090f7c10 */ /* 0x000fe400087fe4ff */
[----:B------:R-:W-:Y:S01]  /*0270*/  IADD3 R24, R8, 0x4, RZ ;  /* 0x0000000408187810 */ /* 0x000fe20007ffe0ff */
[----:B------:R-:W-:Y:S01]  /*0280*/  HFMA2.MMA R9, -RZ, RZ, 0, 0 ;  /* 0x00000000ff097435 */ /* 0x000fe200000001ff */
[----:B------:R-:W-:Y:S01]  /*0290*/  MOV R2, RZ ;  /* 0x000000ff00027202 */ /* 0x000fe20000000f00 */
[--C-:B------:R-:W-:Y:S01]  /*02a0*/  IMAD.WIDE R18, R8, 0x4, R14.reuse ;  /* 0x0000000408127825 */ /* 0x100fe200078e020e */
[----:B------:R-:W-:Y:S02]  /*02b0*/  CS2R R4, SRZ ;  /* 0x0000000000047805 */ /* 0x000fe4000001ff00 */
[----:B------:R-:W-:Y:S01]  /*02c0*/  MOV R7, RZ ;  /* 0x000000ff00077202 */ /* 0x000fe20000000f00 */
[----:B------:R-:W-:Y:S01]  /*02d0*/  FMUL R26, R28, 0.6666666865348815918 ;  /* 0x3f2aaaab1c1a7820 */ /* 0x000fe20000400000 */
[----:B------:R-:W-:Y:S01]  /*02e0*/  IMAD.WIDE R10, R24, 0x4, R14 ;  /* 0x00000004180a7825 */ /* 0x000fe200078e020e */
[----:B------:R-:W-:Y:S01]  /*02f0*/  IADD3 R30, R8, 0x5, RZ ;  /* 0x00000005081e7810 */ /* 0x000fe20007ffe0ff */
[----:B------:R-:W-:-:S02]  /*0300*/  ULDC.64 UR6, c[0x0][0x220] ;  /* 0x0000880000067ab9 */ /* 0x000fc40000000a00 */
[C---:B------:R-:W-:Y:S01]  /*0310*/  IMAD.WIDE R18, R29.reuse, 0x4, R18 ;  /* 0x000000041d127825 */ /* 0x040fe200078e0212 */
[----:B------:R-:W4:Y:S03]  /*0320*/  @!P1 LDG.E.EL R7, desc[UR4][R20.64+0x14] ;  /* 0x0000140414079981 */ /* 0x000f26000c2e1900 */
[----:B------:R-:W-:Y:S01]  /*0330*/  IMAD.WIDE R10, R29, 0x4, R10 ;  /* 0x000000041d0a7825 */ /* 0x000fe200078e020a */
[----:B------:R-:W5:Y:S04]  /*0340*/  @!P1 LDG.E.EL R9, desc[UR4][R18.64] ;  /* 0x0000000412099981 */ /* 0x000f68000c2e1900 */
[----:B------:R1:W5:Y:S01]  /*0350*/  @!P1 LDG.E.EL R2, desc[UR4][R18.64+0x4] ;  /* 0x0000040412029981 */ /* 0x000362000c2e1900 */
[----:B------:R-:W-:-:S03]  /*0360*/  IMAD.WIDE R14, R30, 0x4, R14 ;  /* 0x000000041e0e7825 */ /* 0x000fc600078e020e */
[----:B------:R1:W4:Y:S01]  /*0370*/  @!P1 LDG.E.EL R5, desc[UR4][R10.64] ;  /* 0x000000040a059981 */ /* 0x000322000c2e1900 */
[----:B------:R-:W-:Y:S01]  /*0380*/  IMAD.WIDE R14, R29, 0x4, R14 ;  /* 0x000000041d0e7825 */ /* 0x000fe200078e020e */
[----:B------:R-:W-:Y:S02]  /*0390*/  LOP3.LUT R39, R29, 0xf, R3, 0xf8, !PT ;  /* 0x0000000f1d277812 */ /* 0x000fe400078ef803 */
[----:B------:R-:W-:Y:S01]  /*03a0*/  SHF.L.U32 R6, R6, 0x3, RZ ;  /* 0x0000000306067819 */ /* 0x000fe200000006ff */
[----:B-1----:R-:W1:Y:S01]  /*03b0*/  LDC.64 R18, c[0x0][0x220] ;  /* 0x00008800ff127b82 */ /* 0x002e620000000a00 */
[----:B------:R1:W4:Y:S01]  /*03c0*/  @!P1 LDG.E.EL R4, desc[UR4][R14.64] ;  /* 0x000000040e049981 */ /* 0x000322000c2e1900 */
[----:B------:R-:W-:Y:S01]  /*03d0*/  IMAD.WIDE R38, R39, 0x4, R16 ;  /* 0x0000000427267825 */ /* 0x000fe200078e0210 */
[----:B0-----:R-:W-:Y:S02]  /*03e0*/  CS2R R10, SRZ ;  /* 0x00000000000a7805 */ /* 0x001fe4000001ff00 */
[----:B------:R-:W-:Y:S01]  /*03f0*/  IADD3 R27, R29, R6, RZ ;  /* 0x000000061d1b7210 */ /* 0x000fe20007ffe0ff */
[----:B------:R-:W-:-:S04]  /*0400*/  IMAD.WIDE R34, R6, 0x4, R34 ;  /* 0x0000000406227825 */ /* 0x000fc800078e0222 */
[----:B------:R-:W-:Y:S01]  /*0410*/  FMUL R6, R22, 0.6666666865348815918 ;  /* 0x3f2aaaab16067820 */ /* 0x000fe20000400000 */
[----:B------:R-:W-:Y:S01]  /*0420*/  FMNMX R26, RZ, R26, !PT ;  /* 0x0000001aff1a7209 */ /* 0x000fe20007800000 */
[----:B------:R-:W4:Y:S01]  /*0430*/  @!P1 LDG.E R11, desc[UR4][R38.64] ;  /* 0x00000004260b9981 */ /* 0x000f22000c1e1900 */
[----:B------:R-:W-:Y:S02]  /*0440*/  IADD3 R21, R24, R27, RZ ;  /* 0x0000001b18157210 */ /* 0x000fe40007ffe0ff */
[----:B------:R-:W-:Y:S02]  /*0450*/  CS2R R24, SRZ ;  /* 0x0000000000187805 */ /* 0x000fe4000001ff00 */
[----:B------:R-:W-:Y:S01]  /*0460*/  FMNMX R6, RZ, R6, !PT ;  /* 0x00000006ff067209 */ /* 0x000fe20007800000 */
[----:B------:R-:W-:-:S03]  /*0470*/  IMAD.WIDE R20, R21, 0x4, R16 ;  /* 0x0000000415147825 */ /* 0x000fc600078e0210 */
[----:B-1----:R-:W0:Y:S01]  /*0480*/  F2I.TRUNC.NTZ R15, R6 ;  /* 0x00000006000f7305 */ /* 0x002e22000020f100 */
[----:B------:R-:W-:Y:S01]  /*0490*/  I2FP.F32.S32 R36, R13 ;  /* 0x0000000d00247245 */ /* 0x000fe20000201400 */
[----:B------:R1:W4:Y:S06]  /*04a0*/  @!P1 LDG.E.EL R25, desc[UR4][R20.64] ;  /* 0x0000000414199981 */ /* 0x00032c000c2e1900 */
[----:B------:R-:W1:Y:S01]  /*04b0*/  F2I.TRUNC.NTZ R6, R26 ;  /* 0x0000001a00067305 */ /* 0x000e62000020f100 */
[----:B0-----:R-:W-:-:S04]  /*04c0*/  VIMNMX R33, R15, 0x1, PT ;  /* 0x000000010f217848 */ /* 0x001fc80003fe0100 */
[----:B------:R-:W-:Y:S01]  /*04d0*/  IADD3 R33, R33, 0x1, RZ ;  /* 0x0000000121217810 */ /* 0x000fe20007ffe0ff */
[----:B------:R-:W-:Y:S01]  /*04e0*/  IMAD.WIDE R34, R29, 0x4, R34 ;  /* 0x000000041d227825 */ /* 0x000fe200078e0222 */
[----:B------:R-:W-:-:S03]  /*04f0*/  HFMA2.MMA R29, -RZ, RZ, 0, 0 ;  /* 0x00000000ff1d7435 */ /* 0x000fc600000001ff */
[----:B-1----:R-:W-:-:S04]  /*0500*/  IMAD.WIDE R20, R33, 0xc, R18 ;  /* 0x0000000c21147825 */ /* 0x002fc800078e0212 */
[----:B------:R-:W-:Y:S01]  /*0510*/  FADD.SAT R23, R23, -R36 ;  /* 0x8000002417177221 */ /* 0x000fe20000002000 */
[----:B------:R-:W-:Y:S01]  /*0520*/  MOV R14, RZ ;  /* 0x000000ff000e7202 */ /* 0x000fe20000000f00 */
[----:B------:R-:W-:Y:S01]  /*0530*/  HFMA2.MMA R13, -RZ, RZ, 0, 0 ;  /* 0x00000000ff0d7435 */ /* 0x000fe200000001ff */
[----:B------:R-:W-:Y:S01]  /*0540*/  LEA R31, R0, R0, 0x3 ;  /* 0x00000000001f7211 */ /* 0x000fe200078e18ff */
[----:B------:R-:W4:Y:S01]  /*0550*/  @!P1 LDG.E.EL R24, desc[UR4][R34.64] ;  /* 0x0000000422189981 */ /* 0x000f22000c2e1900 */
[C---:B------:R-:W-:Y:S01]  /*0560*/  IMAD.WIDE R20, R6.reuse, 0x4, R20 ;  /* 0x0000000406147825 */ /* 0x040fe200078e0214 */
[----:B------:R-:W-:Y:S02]  /*0570*/  ISETP.LT.U32.AND P0, PT, R6, 0x1, PT ;  /* 0x000000010600780c */ /* 0x000fe40003f01070 */
[----:B------:R-:W-:Y:S01]  /*0580*/  SHF.R.S32.HI R36, RZ, 0x1f, R6 ;  /* 0x0000001fff247819 */ /* 0x000fe20000011406 */
[----:B------:R-:W4:Y:S01]  /*0590*/  @!P1 LDG.E.EL R29, desc[UR4][R34.64+0x4] ;  /* 0x00000404221d9981 */ /* 0x000f22000c2e1900 */
[----:B------:R-:W-:-:S02]  /*05a0*/  IMAD.WIDE R20, R31, 0x4, R20 ;  /* 0x000000041f147825 */ /* 0x000fc400078e0214 */
[----:B------:R-:W-:Y:S01]  /*05b0*/  ISETP.LT.AND.EX P0, PT, R36, RZ, PT, P0 ;  /* 0x000000ff2400720c */ /* 0x000fe20003f01300 */
[----:B------:R-:W4:Y:S04]  /*05c0*/  @!P1 LDG.E.EL R14, desc[UR4][R34.64+0x10] ;  /* 0x00001004220e9981 */ /* 0x000f28000c2e1900 */
[----:B------:R0:W4:Y:S04]  /*05d0*/  @!P1 LDG.E.EL R10, desc[UR4][R34.64+0x14] ;  /* 0x00001404220a9981 */ /* 0x000128000c2e1900 */
[----:B------:R1:W4:Y:S01]  /*05e0*/  @!P1 LDG.E.EL R13, desc[UR4][R20.64] ;  /* 0x00000004140d9981 */ /* 0x000322000c2e1900 */
[----:B0-----:R-:W-:-:S02]  /*05f0*/  IMAD R35, R15, 0x3, RZ ;  /* 0x000000030f237824 */ /* 0x001fc400078e02ff */
[----:B------:R-:W-:Y:S01]  /*0600*/  FMUL R22, R22, 1.6666666269302368164 ;  /* 0x3fd5555516167820 */ /* 0x000fe20000400000 */
[----:B-1----:R-:W-:Y:S02]  /*0610*/  SEL R21, R36, RZ, P0 ;  /* 0x000000ff24157207 */ /* 0x002fe40000000000 */
[----:B------:R-:W-:Y:S01]  /*0620*/  IADD3 R39, R31, R35, R6 ;  /* 0x000000231f277210 */ /* 0x000fe20007ffe006 */
[----:B------:R-:W-:Y:S01]  /*0630*/  FMUL R28, R28, 1.6666666269302368164 ;  /* 0x3fd555551c1c7820 */ /* 0x000fe20000400000 */
[----:B------:R-:W-:-:S03]  /*0640*/  MOV R34, RZ ;  /* 0x000000ff00227202 */ /* 0x000fc60000000f00 */
[----:B------:R-:W-:Y:S01]  /*0650*/  IMAD.WIDE R18, R39, 0x4, R18 ;  /* 0x0000000427127825 */ /* 0x000fe200078e0212 */
[----:B------:R-:W-:Y:S02]  /*0660*/  FMNMX R22, RZ, R22, !PT ;  /* 0x00000016ff167209 */ /* 0x000fe40007800000 */
[----:B------:R-:W-:Y:S02]  /*0670*/  FMNMX R28, RZ, R28, !PT ;  /* 0x0000001cff1c7209 */ /* 0x000fe40007800000 */
[----:B------:R0:W4:Y:S01]  /*0680*/  @!P1 LDG.E.EL R34, desc[UR4][R18.64] ;  /* 0x0000000412229981 */ /* 0x000122000c2e1900 */
[----:B------:R-:W-:Y:S01]  /*0690*/  HFMA2.MMA R36, -RZ, RZ, 0, 0 ;  /* 0x00000000ff247435 */ /* 0x000fe200000001ff */
[----:B0-----:R-:W0:Y:S01]  /*06a0*/  LDC.64 R18, c[0x0][0x228] ;  /* 0x00008a00ff127b82 */ /* 0x001e220000000a00 */
[----:B------:R-:W-:Y:S02]  /*06b0*/  IADD3 R8, R8, R27, RZ ;  /* 0x0000001b08087210 */ /* 0x000fe40007ffe0ff */
[----:B------:R-:W-:Y:S01]  /*06c0*/  IADD3 R27, R30, R27, RZ ;  /* 0x0000001b1e1b7210 */ /* 0x000fe20007ffe0ff */
[----:B------:R-:W-:Y:S01]  /*06d0*/  HFMA2.MMA R30, -RZ, RZ, 0, 0 ;  /* 0x00000000ff1e7435 */ /* 0x000fe200000001ff */
[----:B--2---:R-:W-:Y:S01]  /*06e0*/  FADD R37, R37, R32 ;  /* 0x0000002025257221 */ /* 0x004fe20000000000 */
[----:B------:R-:W-:-:S04]  /*06f0*/  SEL R32, R6, 0x1, P0 ;  /* 0x0000000106207807 */ /* 0x000fc80000000000 */
[C---:B------:R-:W-:Y:S01]  /*0700*/  LEA R20, P0, R32.reuse, UR6, 0x2 ;  /* 0x0000000620147c11 */ /* 0x040fe2000f8010ff */
[----:B---3--:R-:W-:Y:S01]  /*0710*/  FADD R12, R37, R12 ;  /* 0x0000000c250c7221 */ /* 0x008fe20000000000 */
[----:B------:R-:W-:Y:S02]  /*0720*/  I2FP.F32.S32 R37, R6 ;  /* 0x0000000600257245 */ /* 0x000fe40000201400 */
[----:B------:R-:W-:Y:S01]  /*0730*/  LEA.HI.X R21, R32, UR7, R21, 0x2, P0 ;  /* 0x0000000720157c11 */ /* 0x000fe200080f1415 */
[----:B------:R-:W-:Y:S02]  /*0740*/  ULDC.64 UR6, c[0x0][0x228] ;  /* 0x00008a0000067ab9 */ /* 0x000fe40000000a00 */
[----:B------:R-:W-:Y:S01]  /*0750*/  FADD.SAT R37, R26, -R37 ;  /* 0x800000251a257221 */ /* 0x000fe20000002000 */
[--C-:B------:R-:W-:Y:S01]  /*0760*/  IMAD.WIDE R32, R33, 0xc, R20.reuse ;  /* 0x0000000c21207825 */ /* 0x100fe200078e0214 */
[----:B------:R-:W1:Y:S03]  /*0770*/  F2I.TRUNC.NTZ R26, R28 ;  /* 0x0000001c001a7305 */ /* 0x000e66000020f100 */
[----:B------:R-:W-:-:S05]  /*0780*/  IMAD.WIDE R20, R35, 0x4, R20 ;  /* 0x0000000423147825 */ /* 0x000fca00078e0214 */
[----:B------:R-:W2:Y:S01]  /*0790*/  F2I.TRUNC.NTZ R35, R22 ;  /* 0x0000001600237305 */ /* 0x000ea2000020f100 */
[----:B------:R-:W-:-:S04]  /*07a0*/  IMAD.WIDE R32, R31, 0x4, R32 ;  /* 0x000000041f207825 */ /* 0x000fc800078e0220 */
[----:B------:R-:W-:Y:S01]  /*07b0*/  IMAD.WIDE R20, R31, 0x4, R20 ;  /* 0x000000041f147825 */ /* 0x000fe200078e0214 */
[----:B------:R-:W-:Y:S01]  /*07c0*/  MOV R31, RZ ;  /* 0x000000ff001f7202 */ /* 0x000fe20000000f00 */
[----:B------:R2:W3:Y:S01]  /*07d0*/  @!P1 LDG.E.EL R36, desc[UR4][R32.64+0x4] ;  /* 0x0000040420249981 */ /* 0x0004e2000c2e1900 */
[----:B-1----:R-:W-:-:S04]  /*07e0*/  ISETP.LT.U32.AND P0, PT, R26, 0x4, PT ;  /* 0x000000041a00780c */ /* 0x002fc80003f01070 */
[----:B------:R1:W3:Y:S01]  /*07f0*/  @!P1 LDG.E.EL R31, desc[UR4][R20.64+0x4] ;  /* 0x00000404141f9981 */ /* 0x0002e2000c2e1900 */
[----:B-----5:R-:W-:Y:S01]  /*0800*/  FADD R2, R2, R9 ;  /* 0x0000000902027221 */ /* 0x020fe20000000000 */
[----:B--2---:R-:W-:Y:S02]  /*0810*/  VIMNMX R33, R35, 0x4, PT ;  /* 0x0000000423217848 */ /* 0x004fe40003fe0100 */
[----:B-1----:R-:W-:Y:S02]  /*0820*/  SHF.R.S32.HI R20, RZ, 0x1f, R26 ;  /* 0x0000001fff147819 */ /* 0x002fe4000001141a */
[----:B------:R-:W-:Y:S02]  /*0830*/  IADD3 R33, R33, 0x1, RZ ;  /* 0x0000000121217810 */ /* 0x000fe40007ffe0ff */
[----:B------:R-:W-:Y:S01]  /*0840*/  ISETP.LT.AND.EX P0, PT, R20, RZ, PT, P0 ;  /* 0x000000ff1400720c */ /* 0x000fe20003f01300 */
[----:B----4-:R-:W-:Y:S01]  /*0850*/  FADD R5, R2, R5 ;  /* 0x0000000502057221 */ /* 0x010fe20000000000 */
[----:B------:R-:W-:Y:S01]  /*0860*/  FADD R12, R12, R7 ;  /* 0x000000070c0c7221 */ /* 0x000fe20000000000 */
[----:B0-----:R-:W-:Y:S01]  /*0870*/  IMAD.WIDE R6, R33, 0x18, R18 ;  /* 0x0000001821067825 */ /* 0x001fe200078e0212 */
[----:B------:R-:W-:-:S02]  /*0880*/  SEL R2, R26, 0x4, P0 ;  /* 0x000000041a027807 */ /* 0x000fc40000000000 */
[----:B------:R-:W-:Y:S02]  /*0890*/  SEL R21, R20, RZ, P0 ;  /* 0x000000ff14157207 */ /* 0x000fe40000000000 */
[----:B------:R-:W-:Y:S01]  /*08a0*/  LEA R20, P0, R2, UR6, 0x2 ;  /* 0x0000000602147c11 */ /* 0x000fe2000f8010ff */
[----:B------:R-:W-:-:S03]  /*08b0*/  IMAD.WIDE R6, R26, 0x4, R6 ;  /* 0x000000041a067825 */ /* 0x000fc600078e0206 */
[----:B------:R-:W-:Y:S01]  /*08c0*/  LEA.HI.X R21, R2, UR7, R21, 0x2, P0 ;  /* 0x0000000702157c11 */ /* 0x000fe200080f1415 */
[----:B------:R-:W-:Y:S02]  /*08d0*/  IMAD R9, R0, 0x24, RZ ;  /* 0x0000002400097824 */ /* 0x000fe400078e02ff */
[----:B------:R-:W-:Y:S02]  /*08e0*/  IMAD R39, R35, 0x6, RZ ;  /* 0x0000000623277824 */ /* 0x000fe400078e02ff */
[----:B------:R-:W-:Y:S01]  /*08f0*/  FADD R2, R5, R4 ;  /* 0x0000000405027221 */ /* 0x000fe20000000000 */
[----:B------:R-:W-:-:S04]  /*0900*/  IMAD.WIDE R6, R9, 0x4, R6 ;  /* 0x0000000409067825 */ /* 0x000fc800078e0206 */
[--C-:B------:R-:W-:Y:S01]  /*0910*/  IMAD.WIDE R4, R33, 0x18, R20.reuse ;  /* 0x0000001821047825 */ /* 0x100fe200078e0214 */
[----:B------:R0:W2:Y:S03]  /*0920*/  @!P1 LDG.E.EL R30, desc[UR4][R6.64] ;  /* 0x00000004061e9981 */ /* 0x0000a6000c2e1900 */
[----:B------:R-:W-:Y:S01]  /*0930*/  IMAD.WIDE R20, R39, 0x4, R20 ;  /* 0x0000000427147825 */ /* 0x000fe200078e0214 */
[----:B------:R-:W-:-:S03]  /*0940*/  MOV R33, RZ ;  /* 0x000000ff00217202 */ /* 0x000fc60000000f00 */
[----:B------:R-:W-:Y:S01]  /*0950*/  IMAD.WIDE R4, R9, 0x4, R4 ;  /* 0x0000000409047825 */ /* 0x000fe200078e0204 */
[----:B0-----:R-:W-:-:S03]  /*0960*/  I2FP.F32.S32 R7, R26 ;  /* 0x0000001a00077245 */ /* 0x001fc60000201400 */
[C---:B------:R-:W-:Y:S01]  /*0970*/  IMAD.WIDE R20, R9.reuse, 0x4, R20 ;  /* 0x0000000409147825 */ /* 0x040fe200078e0214 */
[----:B------:R-:W-:Y:S01]  /*0980*/  IADD3 R26, R9, R39, R26 ;  /* 0x00000027091a7210 */ /* 0x000fe20007ffe01a */
[----:B------:R-:W-:Y:S01]  /*0990*/  HFMA2.MMA R6, -RZ, RZ, 0, 0 ;  /* 0x00000000ff067435 */ /* 0x000fe200000001ff */
[----:B------:R-:W-:Y:S01]  /*09a0*/  IADD3 R9, R8, 0x1, RZ ;  /* 0x0000000108097810 */ /* 0x000fe20007ffe0ff */
[----:B------:R-:W-:Y:S01]  /*09b0*/  FADD.SAT R7, R28, -R7 ;  /* 0x800000071c077221 */ /* 0x000fe20000002000 */
[----:B------:R0:W2:Y:S01]  /*09c0*/  @!P1 LDG.E.EL R33, desc[UR4][R4.64+0x4] ;  /* 0x0000040404219981 */ /* 0x0000a2000c2e1900 */
[----:B------:R-:W-:Y:S01]  /*09d0*/  MOV R28, RZ ;  /* 0x000000ff001c7202 */ /* 0x000fe20000000f00 */
[----:B------:R-:W-:Y:S01]  /*09e0*/  HFMA2.MMA R32, -RZ, RZ, 0, 0 ;  /* 0x00000000ff207435 */ /* 0x000fe200000001ff */
[----:B0-----:R-:W-:-:S04]  /*09f0*/  IMAD.WIDE R4, R8, 0x4, R16 ;  /* 0x0000000408047825 */ /* 0x001fc800078e0210 */
[--C-:B------:R-:W-:Y:S01]  /*0a00*/  IMAD.WIDE R8, R9, 0x4, R16.reuse ;  /* 0x0000000409087825 */ /* 0x100fe200078e0210 */
[----:B------:R0:W4:Y:S04]  /*0a10*/  @!P1 LDG.E.EL R6, desc[UR4][R4.64] ;  /* 0x0000000404069981 */ /* 0x000128000c2e1900 */
[----:B------:R1:W4:Y:S01]  /*0a20*/  @!P1 LDG.E.EL R28, desc[UR4][R8.64] ;  /* 0x00000004081c9981 */ /* 0x000322000c2e1900 */
[----:B------:R-:W-:-:S05]  /*0a30*/  IMAD.WIDE R16, R27, 0x4, R16 ;  /* 0x000000041b107825 */ /* 0x000fca00078e0210 */
[----:B------:R5:W2:Y:S01]  /*0a40*/  @!P1 LDG.E.EL R32, desc[UR4][R16.64] ;  /* 0x0000000410209981 */ /* 0x000aa2000c2e1900 */
[----:B------:R-:W-:Y:S01]  /*0a50*/  IMAD.WIDE R26, R26, 0x4, R18 ;  /* 0x000000041a1a7825 */ /* 0x000fe200078e0212 */
[----:B------:R-:W-:-:S06]  /*0a60*/  CS2R R18, SRZ ;  /* 0x0000000000127805 */ /* 0x000fcc000001ff00 */
[----:B------:R1:W2:Y:S04]  /*0a70*/  @!P1 LDG.E.EL R19, desc[UR4][R20.64+0x4] ;  /* 0x0000040414139981 */ /* 0x0002a8000c2e1900 */
[----:B------:R-:W2:Y:S01]  /*0a80*/  @!P1 LDG.E.EL R18, desc[UR4][R26.64] ;  /* 0x000000041a129981 */ /* 0x000ea2000c2e1900 */
[----:B------:R-:W-:-:S04]  /*0a90*/  SEL R11, R11, RZ, !P1 ;  /* 0x000000ff0b0b7207 */ /* 0x000fc80004800000 */
[----:B0-----:R-:W-:-:S05]  /*0aa0*/  FSEL R5, R11, RZ, !P1 ;  /* 0x000000ff0b057208 */ /* 0x001fca0004800000 */
[----:B------:R-:W1:Y:S02]  /*0ab0*/  SHFL.BFLY PT, R4, R5, 0x8, 0x1f ;  /* 0x0d001f0005047f89 */ /* 0x000e6400000e0000 */
[----:B-1----:R-:W-:-:S05]  /*0ac0*/  FADD R8, R5, R4 ;  /* 0x0000000405087221 */ /* 0x002fca0000000000 */
[----:B------:R-:W5:Y:S02]  /*0ad0*/  SHFL.BFLY PT, R9, R8, 0x4, 0x1f ;  /* 0x0c801f0008097f89 */ /* 0x000f6400000e0000 */
[----:B-----5:R-:W-:-:S05]  /*0ae0*/  FADD R16, R8, R9 ;  /* 0x0000000908107221 */ /* 0x020fca0000000000 */
[----:B------:R-:W0:Y:S01]  /*0af0*/  SHFL.BFLY PT, R9, R16, 0x2, 0x1f ;  /* 0x0c401f0010097f89 */ /* 0x000e2200000e0000 */
[----:B------:R-:W-:-:S04]  /*0b00*/  SHF.R.U32.HI R17, RZ, 0x2, R3 ;  /* 0x00000002ff117819 */ /* 0x000fc80000011603 */
[----:B------:R-:W-:-:S04]  /*0b10*/  SGXT.U32 R17, R17, 0x2 ;  /* 0x000000021111781a */ /* 0x000fc80000000000 */
[----:B------:R-:W-:Y:S01]  /*0b20*/  I2FP.F32.U32 R17, R17 ;  /* 0x0000001100117245 */ /* 0x000fe20000201000 */
[----:B0-----:R-:W-:-:S05]  /*0b30*/  FADD R4, R16, R9 ;  /* 0x0000000910047221 */ /* 0x001fca0000000000 */
[----:B------:R-:W0:Y:S01]  /*0b40*/  SHFL.BFLY PT, R9, R4, 0x1, 0x1f ;  /* 0x0c201f0004097f89 */ /* 0x000e2200000e0000 */
[----:B------:R-:W-:Y:S01]  /*0b50*/  FMUL R5, R17, 0.3333333432674407959 ;  /* 0x3eaaaaab11057820 */ /* 0x000fe20000400000 */
[----:B------:R-:W-:-:S04]  /*0b60*/  SHF.R.U32.HI R20, RZ, 0x2, R3 ;  /* 0x00000002ff147819 */ /* 0x000fc80000011603 */
[----:B------:R-:W-:Y:S02]  /*0b70*/  FMNMX R5, RZ, R5, !PT ;  /* 0x00000005ff057209 */ /* 0x000fe40007800000 */
[----:B------:R-:W-:Y:S02]  /*0b80*/  SGXT.U32 R17, R20, 0x2 ;  /* 0x000000021411781a */ /* 0x000fe40000000000 */
[----:B------:R-:W1:Y:S01]  /*0b90*/  F2I.TRUNC.NTZ R8, R5 ;  /* 0x0000000500087305 */ /* 0x000e62000020f100 */
[----:B------:R-:W-:Y:S01]  /*0ba0*/  FADD R29, R29, R24 ;  /* 0x000000181d1d7221 */ /* 0x000fe20000000000 */
[----:B------:R-:W-:-:S03]  /*0bb0*/  I2FP.F32.U32 R17, R17 ;  /* 0x0000001100117245 */ /* 0x000fc60000201000 */
[----:B------:R-:W-:Y:S01]  /*0bc0*/  FADD R29, R29, R14 ;  /* 0x0000000e1d1d7221 */ /* 0x000fe20000000000 */
[----:B0-----:R-:W-:-:S04]  /*0bd0*/  FADD R4, R4, R9 ;  /* 0x0000000904047221 */ /* 0x001fc80000000000 */
[----:B------:R-:W-:Y:S01]  /*0be0*/  FMUL R4, R4, 0.0625 ;  /* 0x3d80000004047820 */ /* 0x000fe20000400000 */
[----:B------:R-:W-:-:S03]  /*0bf0*/  FMUL R17, R17, 0.6666666865348815918 ;  /* 0x3f2aaaab11117820 */ /* 0x000fc60000400000 */
[----:B------:R-:W-:Y:S01]  /*0c00*/  FADD R9, R4, -R4 ;  /* 0x8000000404097221 */ /* 0x000fe20000000000 */
[----:B------:R-:W-:Y:S01]  /*0c10*/  FADD R10, R29, R10 ;  /* 0x0000000a1d0a7221 */ /* 0x000fe20000000000 */
[----:B------:R-:W-:Y:S02]  /*0c20*/  FMNMX R16, RZ, R17, !PT ;  /* 0x00000011ff107209 */ /* 0x000fe40007800000 */
[----:B------:R-:W-:Y:S01]  /*0c30*/  FFMA R4, RZ, R9, R4 ;  /* 0x00000009ff047223 */ /* 0x000fe20000000004 */
[----:B------:R-:W-:Y:S02]  /*0c40*/  I2FP.F32.S32 R15, R15 ;  /* 0x0000000f000f7245 */ /* 0x000fe40000201400 */
[----:B-1----:R-:W-:Y:S01]  /*0c50*/  I2FP.F32.S32 R8, R8 ;  /* 0x0000000800087245 */ /* 0x002fe20000201400 */
[----:B------:R-:W-:-:S04]  /*0c60*/  FMUL R17, R2, 0.25 ;  /* 0x3e80000002117820 */ /* 0x000fc80000400000 */
[----:B------:R-:W-:Y:S01]  /*0c70*/  FADD.SAT R5, R5, -R8 ;  /* 0x8000000805057221 */ /* 0x000fe20000002000 */
[----:B------:R-:W-:Y:S01]  /*0c80*/  FFMA R12, R12, 0.25, -R17 ;  /* 0x3e8000000c0c7823 */ /* 0x000fe20000000811 */
[----:B------:R-:W-:-:S03]  /*0c90*/  LOP3.LUT P0, RZ, R3, 0x30, RZ, 0xc0, !PT ;  /* 0x0000003003ff7812 */ /* 0x000fc6000780c0ff */
[----:B------:R-:W-:Y:S01]  /*0ca0*/  FFMA R17, R12, R23, R17 ;  /* 0x000000170c117223 */ /* 0x000fe20000000011 */
[----:B------:R-:W-:Y:S02]  /*0cb0*/  ISETP.LT.AND P0, PT, R0, 0x10, !P0 ;  /* 0x000000100000780c */ /* 0x000fe40004701270 */
[----:B------:R-:W-:-:S05]  /*0cc0*/  I2FP.F32.S32 R35, R35 ;  /* 0x0000002300237245 */ /* 0x000fca0000201400 */
[----:B------:R-:W-:Y:S01]  /*0cd0*/  FADD.SAT R22, R22, -R35 ;  /* 0x8000002316167221 */ /* 0x000fe20000002000 */
[----:B---3--:R-:W-:-:S04]  /*0ce0*/  FADD R36, R36, -R13 ;  /* 0x8000000d24247221 */ /* 0x008fc80000000000 */
[----:B------:R-:W-:Y:S01]  /*0cf0*/  FFMA R36, R36, R37, R13 ;  /* 0x0000002524247223 */ /* 0x000fe2000000000d */
[----:B------:R-:W-:-:S04]  /*0d00*/  FADD R31, R31, -R34 ;  /* 0x800000221f1f7221 */ /* 0x000fc80000000000 */
[----:B------:R-:W-:-:S04]  /*0d10*/  FFMA R31, R37, R31, R34 ;  /* 0x0000001f251f7223 */ /* 0x000fc80000000022 */
[----:B------:R-:W-:Y:S01]  /*0d20*/  FADD R2, R36, -R31 ;  /* 0x8000001f24027221 */ /* 0x000fe20000000000 */
[----:B----4-:R-:W-:-:S04]  /*0d30*/  FADD R28, R28, R6 ;  /* 0x000000061c1c7221 */ /* 0x010fc80000000000 */
[----:B------:R-:W-:-:S04]  /*0d40*/  FADD R25, R28, R25 ;  /* 0x000000191c197221 */ /* 0x000fc80000000000 */
[----:B--2---:R-:W-:-:S04]  /*0d50*/  FADD R32, R25, R32 ;  /* 0x0000002019207221 */ /* 0x004fc80000000000 */
[----:B------:R-:W-:Y:S01]  /*0d60*/  FMUL R9, R32, 0.25 ;  /* 0x3e80000020097820 */ /* 0x000fe20000400000 */
[----:B------:R-:W-:-:S03]  /*0d70*/  FADD.SAT R6, R16, -R15 ;  /* 0x8000000f10067221 */ /* 0x000fc60000002000 */
[----:B------:R-:W-:Y:S01]  /*0d80*/  FFMA R10, R10, 0.25, -R9 ;  /* 0x3e8000000a0a7823 */ /* 0x000fe20000000809 */
[--C-:B------:R-:W-:Y:S01]  /*0d90*/  FADD R15, R4, -R4.reuse ;  /* 0x80000004040f7221 */ /* 0x100fe20000000000 */
[----:B------:R-:W0:Y:S02]  /*0da0*/  LDC.64 R8, c[0x0][0x210] ;  /* 0x00008400ff087b82 */ /* 0x000e240000000a00 */
[----:B------:R-:W-:Y:S01]  /*0db0*/  FMUL R13, R23, R10 ;  /* 0x0000000a170d7220 */ /* 0x000fe20000400000 */
[----:B------:R-:W-:-:S03]  /*0dc0*/  FFMA R4, RZ, R15, R4 ;  /* 0x0000000fff047223 */ /* 0x000fc60000000004 */
[----:B------:R-:W-:Y:S01]  /*0dd0*/  FFMA R32, R32, 0.25, R13 ;  /* 0x3e80000020207823 */ /* 0x000fe2000000000d */
[----:B------:R-:W-:Y:S01]  /*0de0*/  FADD R11, R11, R4 ;  /* 0x000000040b0b7221 */ /* 0x000fe20000000000 */
[----:B------:R-:W-:Y:S01]  /*0df0*/  FADD R33, R33, -R30 ;  /* 0x8000001e21217221 */ /* 0x000fe20000000000 */
[----:B------:R-:W-:Y:S01]  /*0e00*/  FADD R19, R19, -R18 ;  /* 0x8000001213137221 */ /* 0x000fe20000000000 */
[----:B------:R-:W-:Y:S02]  /*0e10*/  FADD R4, R17, -R32 ;  /* 0x8000002011047221 */ /* 0x000fe40000000000 */
[----:B------:R-:W-:Y:S01]  /*0e20*/  FFMA R30, R33, R7, R30 ;  /* 0x00000007211e7223 */ /* 0x000fe2000000001e */
[----:B------:R-:W-:Y:S01]  /*0e30*/  FFMA R19, R7, R19, R18 ;  /* 0x0000001307137223 */ /* 0x000fe20000000012 */
[----:B------:R-:W-:Y:S01]  /*0e40*/  FFMA R4, R5, R4, R32 ;  /* 0x0000000405047223 */ /* 0x000fe20000000020 */
[----:B------:R-:W-:Y:S01]  /*0e50*/  FFMA R2, R2, R6, R31 ;  /* 0x0000000602027223 */ /* 0x000fe2000000001f */
[----:B------:R-:W-:Y:S01]  /*0e60*/  SHF.L.U32 R6, R0, 0x4, RZ ;  /* 0x0000000400067819 */ /* 0x000fe200000006ff */
[----:B------:R-:W-:Y:S01]  /*0e70*/  FADD R0, R30, -R19 ;  /* 0x800000131e007221 */ /* 0x000fe20000000000 */
[----:B------:R-:W-:-:S02]  /*0e80*/  FADD R11, R4, R11 ;  /* 0x0000000b040b7221 */ /* 0x000fc40000000000 */
[----:B------:R-:W-:Y:S01]  /*0e90*/  LOP3.LUT R3, R6, 0xf, R3, 0xf8, !PT ;  /* 0x0000000f06037812 */ /* 0x000fe200078ef803 */
[----:B------:R-:W-:Y:S01]  /*0ea0*/  FFMA R0, R0, R22, R19 ;  /* 0x0000001600007223 */ /* 0x000fe20000000013 */
[----:B------:R-:W-:-:S03]  /*0eb0*/  FADD R11, R2, R11 ;  /* 0x0000000b020b7221 */ /* 0x000fc60000000000 */
[----:B0-----:R-:W-:-:S04]  /*0ec0*/  IMAD.WIDE R8, R3, 0x4, R8 ;  /* 0x0000000403087825 */ /* 0x001fc800078e0208 */
[----:B------:R-:W-:Y:S01]  /*0ed0*/  FADD R11, R0, R11 ;  /* 0x0000000b000b7221 */ /* 0x000fe20000000000 */
[----:B------:R-:W-:Y:S06]  /*0ee0*/  @!P0 EXIT ;  /* 0x000000000000894d */ /* 0x000fec0003800000 */
[----:B------:R-:W-:Y:S01]  /*0ef0*/  STG.E desc[UR4][R8.64], R11 ;  /* 0x0000000b08007986 */ /* 0x000fe2000c101904 */
[----:B------:R-:W-:Y:S05]  /*0f00*/  EXIT ;  /* 0x000000000000794d */ /* 0x000fea0003800000 */
.L_x_0:
[----:B------:R-:W-:-:S00]  /*0f10*/  BRA `(.L_x_0) ;  /* 0xfffffffc00fc7947 */ /* 0x000fc0000383ffff */
[----:B------:R-:W-:-:S00]  /*0f20*/  NOP ;  /* 0x0000000000007918 */ /* 0x000fc00000000000 */
        /* <DEDUP_REMOVED lines=13> */
.L_x_1:


//--------------------- .nv.constant0.triton_per_fused__adaptive_avg_pool2d__to_copy__unsafe_index_add_arange_clamp_mean_mul_sub_2 --------------------------
	.section	.nv.constant0.triton_per_fused__adaptive_avg_pool2d__to_copy__unsafe_index_add_arange_clamp_mean_mul_sub_2,"a",@progbits
	.sectionflags	@""
	.align	4
.nv.constant0.triton_per_fused__adaptive_avg_pool2d__to_copy__unsafe_index_add_arange_clamp_mean_mul_sub_2:
	.zero		568
